	.headerflags	@"EF_CUDA_TEXMODE_UNIFIED EF_CUDA_64BIT_ADDRESS EF_CUDA_SM89 EF_CUDA_VIRTUAL_SM(EF_CUDA_SM89)"
	.elftype	@"ET_EXEC"


//--------------------- .nv.info                  --------------------------
	.section	.nv.info,"",@"SHT_CUDA_INFO"
	.align	4


	//----- nvinfo : EIATTR_REGCOUNT
	.align		4
        /*0000*/ 	.byte	0x04, 0x2f
        /*0002*/ 	.short	(.L_1 - .L_0)
	.align		4
.L_0:
        /*0004*/ 	.word	index@(triton__0d1d234de)
        /*0008*/ 	.word	0x00000014


	//----- nvinfo : EIATTR_MAX_STACK_SIZE
	.align		4
.L_1:
        /*000c*/ 	.byte	0x04, 0x23
        /*000e*/ 	.short	(.L_3 - .L_2)
	.align		4
.L_2:
        /*0010*/ 	.word	index@(triton__0d1d234de)
        /*0014*/ 	.word	0x00000000


	//----- nvinfo : EIATTR_MIN_STACK_SIZE
	.align		4
.L_3:
        /*0018*/ 	.byte	0x04, 0x12
        /*001a*/ 	.short	(.L_5 - .L_4)
	.align		4
.L_4:
        /*001c*/ 	.word	index@(triton__0d1d234de)
        /*0020*/ 	.word	0x00000000


	//----- nvinfo : EIATTR_FRAME_SIZE
	.align		4
.L_5:
        /*0024*/ 	.byte	0x04, 0x11
        /*0026*/ 	.short	(.L_7 - .L_6)
	.align		4
.L_6:
        /*0028*/ 	.word	index@(triton__0d1d234de)
        /*002c*/ 	.word	0x00000000
.L_7:


//--------------------- .nv.info.triton__0d1d234de --------------------------
	.section	.nv.info.triton__0d1d234de,"",@"SHT_CUDA_INFO"
	.align	4


	//----- nvinfo : EIATTR_CUDA_API_VERSION
	.align		4
        /*0000*/ 	.byte	0x04, 0x37
        /*0002*/ 	.short	(.L_9 - .L_8)
.L_8:
        /*0004*/ 	.word	0x0000007b


	//----- nvinfo : EIATTR_PARAM_CBANK
	.align		4
.L_9:
        /*0008*/ 	.byte	0x04, 0x0a
        /*000a*/ 	.short	(.L_11 - .L_10)
	.align		4
.L_10:
        /*000c*/ 	.word	index@(.nv.constant0.triton__0d1d234de)
        /*0010*/ 	.short	0x0160
        /*0012*/ 	.short	0x001c


	//----- nvinfo : EIATTR_CBANK_PARAM_SIZE
	.align		4
.L_11:
        /*0014*/ 	.byte	0x03, 0x19
        /*0016*/ 	.short	0x001c


	//----- nvinfo : EIATTR_KPARAM_INFO
	.align		4
        /*0018*/ 	.byte	0x04, 0x17
        /*001a*/ 	.short	(.L_13 - .L_12)
.L_12:
        /*001c*/ 	.word	0x00000000
        /*0020*/ 	.short	0x0004
        /*0022*/ 	.short	0x0018
        /*0024*/ 	.byte	0x00, 0xf0, 0x11, 0x00


	//----- nvinfo : EIATTR_KPARAM_INFO
	.align		4
.L_13:
        /*0028*/ 	.byte	0x04, 0x17
        /*002a*/ 	.short	(.L_15 - .L_14)
.L_14:
        /*002c*/ 	.word	0x00000000
        /*0030*/ 	.short	0x0003
        /*0032*/ 	.short	0x0014
        /*0034*/ 	.byte	0x00, 0xf0, 0x11, 0x00


	//----- nvinfo : EIATTR_KPARAM_INFO
	.align		4
.L_15:
        /*0038*/ 	.byte	0x04, 0x17
        /*003a*/ 	.short	(.L_17 - .L_16)
.L_16:
        /*003c*/ 	.word	0x00000000
        /*0040*/ 	.short	0x0002
        /*0042*/ 	.short	0x0010
        /*0044*/ 	.byte	0x00, 0xf0, 0x11, 0x00


	//----- nvinfo : EIATTR_KPARAM_INFO
	.align		4
.L_17:
        /*0048*/ 	.byte	0x04, 0x17
        /*004a*/ 	.short	(.L_19 - .L_18)
.L_18:
        /*004c*/ 	.word	0x00000000
        /*0050*/ 	.short	0x0001
        /*0052*/ 	.short	0x0008
        /*0054*/ 	.byte	0x00, 0xf0, 0x21, 0x00


	//----- nvinfo : EIATTR_KPARAM_INFO
	.align		4
.L_19:
        /*0058*/ 	.byte	0x04, 0x17
        /*005a*/ 	.short	(.L_21 - .L_20)
.L_20:
        /*005c*/ 	.word	0x00000000
        /*0060*/ 	.short	0x0000
        /*0062*/ 	.short	0x0000
        /*0064*/ 	.byte	0x00, 0xf0, 0x21, 0x00


	//----- nvinfo : EIATTR_MAXREG_COUNT
	.align		4
.L_21:
        /*0068*/ 	.byte	0x03, 0x1b
        /*006a*/ 	.short	0x00ff


	//----- nvinfo : EIATTR_EXIT_INSTR_OFFSETS
	.align		4
        /*006c*/ 	.byte	0x04, 0x1c
        /*006e*/ 	.short	(.L_23 - .L_22)


	//   ....[0]....
.L_22:
        /*0070*/ 	.word	0x000003f0


	//----- nvinfo : EIATTR_MAX_THREADS
	.align		4
.L_23:
        /*0074*/ 	.byte	0x04, 0x05
        /*0076*/ 	.short	(.L_25 - .L_24)
.L_24:
        /*0078*/ 	.word	0x00000100
        /*007c*/ 	.word	0x00000001
        /*0080*/ 	.word	0x00000001
.L_25:


//--------------------- .nv.rel.action            --------------------------
	.section	.nv.rel.action,"",@"SHT_CUDA_RELOCINFO"
	.align	8
	.sectionentsize	8
        /*0000*/ 	.byte	0x73, 0x00, 0x00, 0x00, 0x00, 0x00, 0x00, 0x00, 0x00, 0x00, 0x00, 0x11, 0x25, 0x00, 0x05, 0x36


//--------------------- .nv.constant0.triton__0d1d234de --------------------------
	.section	.nv.constant0.triton__0d1d234de,"a",@progbits
	.align	4
.nv.constant0.triton__0d1d234de:
	.zero		380


//--------------------- .text.triton__0d1d234de   --------------------------
	.section	.text.triton__0d1d234de,"ax",@progbits
	.sectioninfo	@"SHI_REGISTERS=20"
	.align	128
        .global         triton__0d1d234de
        .type           triton__0d1d234de,@function
        .size           triton__0d1d234de,(.L_x_1 - triton__0d1d234de)
        .other          triton__0d1d234de,@"STO_CUDA_ENTRY STV_DEFAULT"
triton__0d1d234de:
.text.triton__0d1d234de:
[----:B------:R-:W-:-:S02]  /*0000*/  MOV R1, c[0x0][0x28] ;  /* 0x00000a0000017a02 */ /* 0x000fc40000000f00 */
[----:B------:R-:W0:Y:S01]  /*0010*/  S2R R0, SR_TID.X ;  /* 0x0000000000007919 */ /* 0x000e220000002100 */
[----:B------:R-:W-:Y:S01]  /*0020*/  I2FP.F32.S32 R6, c[0x0][0x170] ;  /* 0x00005c0000067a45 */ /* 0x000fe20000201400 */
[----:B------:R-:W-:Y:S02]  /*0030*/  ULDC.64 UR4, c[0x0][0x170] ;  /* 0x00005c0000047ab9 */ /* 0x000fe40000000a00 */
[----:B------:R-:W1:Y:S01]  /*0040*/  S2R R5, SR_CTAID.X ;  /* 0x0000000000057919 */ /* 0x000e620000002500 */
[----:B------:R-:W-:Y:S01]  /*0050*/  USHF.R.S32.HI UR6, URZ, 0x1f, UR5 ;  /* 0x0000001f3f067899 */ /* 0x000fe20008011405 */
[----:B------:R-:W-:Y:S01]  /*0060*/  FMUL R6, R6, 0.125 ;  /* 0x3e00000006067820 */ /* 0x000fe20000400000 */
[----:B------:R-:W-:Y:S01]  /*0070*/  UIMAD UR4, UR5, UR4, URZ ;  /* 0x00000004050472a4 */ /* 0x000fe2000f8e023f */
[----:B0-----:R-:W-:-:S04]  /*0080*/  SHF.L.U32 R0, R0, 0x1, RZ ;  /* 0x0000000100007819 */ /* 0x001fc800000006ff */
[----:B------:R-:W-:-:S05]  /*0090*/  LOP3.LUT R0, R0, 0x1fe, RZ, 0xc0, !PT ;  /* 0x000001fe00007812 */ /* 0x000fca00078ec0ff */
[----:B-1----:R-:W-:-:S04]  /*00a0*/  IMAD R5, R5, 0x200, R0 ;  /* 0x0000020005057824 */ /* 0x002fc800078e0200 */
[----:B------:R-:W-:-:S04]  /*00b0*/  IMAD.HI R7, R5, 0x473c1ab7, RZ ;  /* 0x473c1ab705077827 */ /* 0x000fc800078e02ff */
[----:B------:R-:W-:Y:S01]  /*00c0*/  IMAD.HI R2, R5, 0x66666667, RZ ;  /* 0x6666666705027827 */ /* 0x000fe200078e02ff */
[----:B------:R-:W-:-:S04]  /*00d0*/  SHF.R.U32.HI R0, RZ, 0x1f, R7 ;  /* 0x0000001fff007819 */ /* 0x000fc80000011607 */
[----:B------:R-:W-:Y:S02]  /*00e0*/  SHF.R.U32.HI R3, RZ, 0x1f, R2 ;  /* 0x0000001fff037819 */ /* 0x000fe40000011602 */
[C---:B------:R-:W-:Y:S02]  /*00f0*/  LEA.HI.SX32 R4, R7.reuse, R0, 0x13 ;  /* 0x0000000007047211 */ /* 0x040fe400078f9aff */
[----:B------:R-:W-:Y:S02]  /*0100*/  LEA.HI.SX32 R3, R2, R3, 0x17 ;  /* 0x0000000302037211 */ /* 0x000fe400078fbaff */
[----:B------:R-:W-:Y:S02]  /*0110*/  LEA.HI R2, R4, R4, RZ, 0x3 ;  /* 0x0000000404027211 */ /* 0x000fe400078f18ff */
[----:B------:R-:W-:Y:S01]  /*0120*/  LEA.HI.SX32 R7, R7, R0, 0x10 ;  /* 0x0000000007077211 */ /* 0x000fe200078f82ff */
[----:B------:R-:W-:Y:S01]  /*0130*/  IMAD R0, R3, -0x500, R5 ;  /* 0xfffffb0003007824 */ /* 0x000fe200078e0205 */
[----:B------:R-:W-:-:S02]  /*0140*/  LOP3.LUT R9, R2, 0xfffffff8, RZ, 0xc0, !PT ;  /* 0xfffffff802097812 */ /* 0x000fc400078ec0ff */
[----:B------:R-:W-:-:S03]  /*0150*/  MOV R2, RZ ;  /* 0x000000ff00027202 */ /* 0x000fc60000000f00 */
[----:B------:R-:W-:Y:S01]  /*0160*/  IMAD.IADD R9, R4, 0x1, -R9 ;  /* 0x0000000104097824 */ /* 0x000fe200078e0a09 */
[----:B------:R-:W-:Y:S01]  /*0170*/  I2FP.F32.S32 R4, c[0x0][0x174] ;  /* 0x00005d0000047a45 */ /* 0x000fe20000201400 */
[----:B------:R-:W-:-:S03]  /*0180*/  IMAD.HI R2, R3, -0x4de9bd37, R2 ;  /* 0xb21642c903027827 */ /* 0x000fc600078e0202 */
[----:B------:R-:W-:Y:S02]  /*0190*/  I2FP.F32.S32 R9, R9 ;  /* 0x0000000900097245 */ /* 0x000fe40000201400 */
[----:B------:R-:W-:-:S03]  /*01a0*/  SHF.R.U32.HI R11, RZ, 0x1f, R2 ;  /* 0x0000001fff0b7819 */ /* 0x000fc60000011602 */
[----:B------:R-:W-:Y:S01]  /*01b0*/  FMUL R6, R9, R6 ;  /* 0x0000000609067220 */ /* 0x000fe20000400000 */
[----:B------:R-:W-:Y:S01]  /*01c0*/  LEA.HI.SX32 R2, R2, R11, 0x1c ;  /* 0x0000000b02027211 */ /* 0x000fe200078fe2ff */
[----:B------:R-:W-:Y:S01]  /*01d0*/  FMUL R9, R4, 0.043478261679410934448 ;  /* 0x3d32164304097820 */ /* 0x000fe20000400000 */
[----:B------:R-:W-:Y:S01]  /*01e0*/  IADD3 R4, R5, 0x1, RZ ;  /* 0x0000000105047810 */ /* 0x000fe20007ffe0ff */
[----:B------:R-:W0:Y:S02]  /*01f0*/  F2I.S64.TRUNC R10, R6 ;  /* 0x00000006000a7311 */ /* 0x000e24000020d900 */
[----:B------:R-:W-:-:S05]  /*0200*/  IMAD R2, R2, -0x17, R3 ;  /* 0xffffffe902027824 */ /* 0x000fca00078e0203 */
[----:B------:R-:W-:-:S05]  /*0210*/  I2FP.F32.S32 R2, R2 ;  /* 0x0000000200027245 */ /* 0x000fca0000201400 */
[----:B------:R-:W-:Y:S01]  /*0220*/  FMUL R9, R2, R9 ;  /* 0x0000000902097220 */ /* 0x000fe20000400000 */
[----:B------:R-:W-:-:S04]  /*0230*/  IMAD.HI R2, R4, 0x66666667, RZ ;  /* 0x6666666704027827 */ /* 0x000fc800078e02ff */
[----:B0-----:R-:W-:Y:S01]  /*0240*/  IMAD R11, R11, c[0x0][0x174], RZ ;  /* 0x00005d000b0b7a24 */ /* 0x001fe200078e02ff */
[----:B------:R-:W0:Y:S01]  /*0250*/  F2I.S64.TRUNC R8, R9 ;  /* 0x0000000900087311 */ /* 0x000e22000020d900 */
[----:B------:R-:W-:-:S04]  /*0260*/  IMAD.WIDE.U32 R12, R10, c[0x0][0x174], RZ ;  /* 0x00005d000a0c7a25 */ /* 0x000fc800078e00ff */
[----:B------:R-:W-:Y:S01]  /*0270*/  IMAD R17, R10, UR6, R11 ;  /* 0x000000060a117c24 */ /* 0x000fe2000f8e020b */
[----:B------:R-:W-:Y:S02]  /*0280*/  SHF.R.U32.HI R11, RZ, 0x1f, R2 ;  /* 0x0000001fff0b7819 */ /* 0x000fe40000011602 */
[----:B------:R-:W-:Y:S02]  /*0290*/  LEA R15, P0, R12, c[0x0][0x160], 0x1 ;  /* 0x000058000c0f7a11 */ /* 0x000fe400078008ff */
[----:B------:R-:W-:Y:S02]  /*02a0*/  IADD3 R13, R13, R17, RZ ;  /* 0x000000110d0d7210 */ /* 0x000fe40007ffe0ff */
[----:B------:R-:W-:Y:S02]  /*02b0*/  LEA.HI.SX32 R11, R2, R11, 0x17 ;  /* 0x0000000b020b7211 */ /* 0x000fe400078fbaff */
[----:B------:R-:W-:Y:S02]  /*02c0*/  LEA.HI.X R13, R12, c[0x0][0x164], R13, 0x1, P0 ;  /* 0x000059000c0d7a11 */ /* 0x000fe400000f0c0d */
[----:B0-----:R-:W-:Y:S01]  /*02d0*/  LEA R2, P0, R8, R15, 0x1 ;  /* 0x0000000f08027211 */ /* 0x001fe200078008ff */
[----:B------:R-:W-:-:S03]  /*02e0*/  IMAD R11, R11, -0x500, R4 ;  /* 0xfffffb000b0b7824 */ /* 0x000fc600078e0204 */
[----:B------:R-:W-:Y:S01]  /*02f0*/  LEA.HI.X R3, R8, R13, R9, 0x1, P0 ;  /* 0x0000000d08037211 */ /* 0x000fe200000f0c09 */
[----:B------:R-:W-:Y:S02]  /*0300*/  IMAD R9, R0, UR4, RZ ;  /* 0x0000000400097c24 */ /* 0x000fe4000f8e02ff */
[----:B------:R-:W-:Y:S02]  /*0310*/  IMAD R11, R11, UR4, RZ ;  /* 0x000000040b0b7c24 */ /* 0x000fe4000f8e02ff */
[----:B------:R-:W-:Y:S01]  /*0320*/  IMAD R0, R7, UR4, RZ ;  /* 0x0000000407007c24 */ /* 0x000fe2000f8e02ff */
[----:B------:R-:W-:Y:S01]  /*0330*/  ULDC.64 UR4, c[0x0][0x118] ;  /* 0x0000460000047ab9 */ /* 0x000fe20000000a00 */
[----:B------:R-:W-:-:S04]  /*0340*/  IMAD.WIDE R6, R9, 0x2, R2 ;  /* 0x0000000209067825 */ /* 0x000fc800078e0202 */
[----:B------:R-:W-:-:S04]  /*0350*/  IMAD.WIDE R2, R11, 0x2, R2 ;  /* 0x000000020b027825 */ /* 0x000fc800078e0202 */
[----:B------:R-:W-:-:S04]  /*0360*/  IMAD R9, R0, 0x500, RZ ;  /* 0x0000050000097824 */ /* 0x000fc800078e02ff */
[----:B------:R-:W-:-:S04]  /*0370*/  IMAD.WIDE R6, R9, 0x2, R6 ;  /* 0x0000000209067825 */ /* 0x000fc800078e0206 */
[----:B------:R-:W-:Y:S02]  /*0380*/  IMAD.WIDE R2, R9, 0x2, R2 ;  /* 0x0000000209027825 */ /* 0x000fe400078e0202 */
[----:B------:R-:W2:Y:S04]  /*0390*/  LDG.E.EL.U16 R6, [R6.64] ;  /* 0x0000000406067981 */ /* 0x000ea8000c2e1500 */
[----:B------:R-:W2:Y:S01]  /*03a0*/  LDG.E.EL.U16 R3, [R2.64] ;  /* 0x0000000402037981 */ /* 0x000ea2000c2e1500 */
[----:B------:R-:W-:-:S04]  /*03b0*/  IMAD.MOV.U32 R4, RZ, RZ, 0x2 ;  /* 0x00000002ff047424 */ /* 0x000fc800078e00ff */
[----:B------:R-:W-:Y:S01]  /*03c0*/  IMAD.WIDE R4, R5, R4, c[0x0][0x168] ;  /* 0x00005a0005047625 */ /* 0x000fe200078e0204 */
[----:B--2---:R-:W-:-:S05]  /*03d0*/  PRMT R3, R6, 0x5410, R3 ;  /* 0x0000541006037816 */ /* 0x004fca0000000003 */
[----:B------:R-:W-:Y:S01]  /*03e0*/  STG.E [R4.64], R3 ;  /* 0x0000000304007986 */ /* 0x000fe2000c101904 */
[----:B------:R-:W-:Y:S05]  /*03f0*/  EXIT ;  /* 0x000000000000794d */ /* 0x000fea0003800000 */
.L_x_0:
[----:B------:R-:W-:-:S00]  /*0400*/  BRA `(.L_x_0) ;  /* 0xfffffff000007947 */ /* 0x000fc0000383ffff */
[----:B------:R-:W-:-:S00]  /*0410*/  NOP ;  /* 0x0000000000007918 */ /* 0x000fc00000000000 */
        /* <DEDUP_REMOVED lines=14> */
.L_x_1:
